//
// Generated by NVIDIA NVVM Compiler
//
// Compiler Build ID: CL-36424714
// Cuda compilation tools, release 13.0, V13.0.88
// Based on NVVM 20.0.0
//

.version 9.0
.target sm_100
.address_size 64

	// .globl	_Z17calculoComplicado9Datos_SOA

.visible .entry _Z17calculoComplicado9Datos_SOA(
	.param .align 8 .b8 _Z17calculoComplicado9Datos_SOA_param_0[64]
)
{
	.reg .b32 	%r<18>;
	.reg .b64 	%rd<26>;

	ld.param.u64 	%rd1, [_Z17calculoComplicado9Datos_SOA_param_0+56];
	ld.param.u64 	%rd2, [_Z17calculoComplicado9Datos_SOA_param_0+48];
	ld.param.u64 	%rd3, [_Z17calculoComplicado9Datos_SOA_param_0+40];
	ld.param.u64 	%rd4, [_Z17calculoComplicado9Datos_SOA_param_0+32];
	ld.param.u64 	%rd5, [_Z17calculoComplicado9Datos_SOA_param_0+24];
	ld.param.u64 	%rd6, [_Z17calculoComplicado9Datos_SOA_param_0+16];
	ld.param.u64 	%rd7, [_Z17calculoComplicado9Datos_SOA_param_0+8];
	ld.param.u64 	%rd8, [_Z17calculoComplicado9Datos_SOA_param_0];
	cvta.to.global.u64 	%rd9, %rd8;
	cvta.to.global.u64 	%rd10, %rd7;
	cvta.to.global.u64 	%rd11, %rd6;
	cvta.to.global.u64 	%rd12, %rd5;
	cvta.to.global.u64 	%rd13, %rd4;
	cvta.to.global.u64 	%rd14, %rd3;
	cvta.to.global.u64 	%rd15, %rd2;
	cvta.to.global.u64 	%rd16, %rd1;
	mov.u32 	%r1, %ctaid.x;
	mov.u32 	%r2, %ntid.x;
	mov.u32 	%r3, %tid.x;
	mad.lo.s32 	%r4, %r1, %r2, %r3;
	mul.wide.s32 	%rd17, %r4, 4;
	add.s64 	%rd18, %rd9, %rd17;
	ld.global.u32 	%r5, [%rd18];
	add.s64 	%rd19, %rd11, %rd17;
	ld.global.u32 	%r6, [%rd19];
	add.s32 	%r7, %r6, %r5;
	add.s64 	%rd20, %rd10, %rd17;
	ld.global.u32 	%r8, [%rd20];
	add.s32 	%r9, %r7, %r8;
	add.s64 	%rd21, %rd14, %rd17;
	ld.global.u32 	%r10, [%rd21];
	div.s32 	%r11, %r9, %r10;
	add.s64 	%rd22, %rd12, %rd17;
	ld.global.u32 	%r12, [%rd22];
	add.s64 	%rd23, %rd13, %rd17;
	ld.global.u32 	%r13, [%rd23];
	mul.lo.s32 	%r14, %r13, %r12;
	add.s64 	%rd24, %rd15, %rd17;
	ld.global.u32 	%r15, [%rd24];
	div.s32 	%r16, %r14, %r15;
	mul.lo.s32 	%r17, %r16, %r11;
	add.s64 	%rd25, %rd16, %rd17;
	st.global.u32 	[%rd25], %r17;
	ret;

}


// ===== COMPILED SASS (sm_100) =====

	.target	sm_100

	.elftype	@"ET_EXEC"


//--------------------- .note.nv.tkinfo           --------------------------
	.section	.note.nv.tkinfo,"",@"SHT_NOTE"
	.sectionflags	@"SHF_NOTE_NV_TKINFO"
	.tkinfo
        /*0018*/ 	.word	0x00000002
        /*0030*/ 	.string	""
        /*0030*/ 	.string	"ptxas"
        /*0030*/ 	.string	"Cuda compilation tools, release 13.0, V13.0.88"
        /*0030*/ 	.string	"Build cuda_13.0.r13.0/compiler.36424714_0"
        /*0030*/ 	.string	"-arch sm_100 -m 64 "



//--------------------- .note.nv.cuinfo           --------------------------
	.section	.note.nv.cuinfo,"",@"SHT_NOTE"
	.sectionflags	@"SHF_NOTE_NV_CUINFO"
        /*0018*/ 	.short	0x0002
        /*001a*/ 	.short	0x0064
        /*001c*/ 	.short	0x0082
	.zero		2


//--------------------- .nv.info                  --------------------------
	.section	.nv.info,"",@"SHT_CUDA_INFO"
	.align	4


	//----- nvinfo : EIATTR_REGCOUNT
	.align		4
        /*0000*/ 	.byte	0x04, 0x2f
        /*0002*/ 	.short	(.L_1 - .L_0)
	.align		4
.L_0:
        /*0004*/ 	.word	index@(_Z17calculoComplicado9Datos_SOA)
        /*0008*/ 	.word	0x00000015


	//----- nvinfo : EIATTR_FRAME_SIZE
	.align		4
.L_1:
        /*000c*/ 	.byte	0x04, 0x11
        /*000e*/ 	.short	(.L_3 - .L_2)
	.align		4
.L_2:
        /*0010*/ 	.word	index@(_Z17calculoComplicado9Datos_SOA)
        /*0014*/ 	.word	0x00000000


	//----- nvinfo : EIATTR_MIN_STACK_SIZE
	.align		4
.L_3:
        /*0018*/ 	.byte	0x04, 0x12
        /*001a*/ 	.short	(.L_5 - .L_4)
	.align		4
.L_4:
        /*001c*/ 	.word	index@(_Z17calculoComplicado9Datos_SOA)
        /*0020*/ 	.word	0x00000000
.L_5:


//--------------------- .nv.compat                --------------------------
	.section	.nv.compat,"",@"SHT_CUDA_COMPAT_INFO"
	.align	4
        /*0000*/ 	.byte	0x02, 0x09, 0x00, 0x00, 0x02, 0x02, 0x01, 0x00, 0x02, 0x05, 0x05, 0x00, 0x03, 0x07, 0x01, 0x01
        /*0010*/ 	.byte	0x02, 0x03, 0x00, 0x00, 0x02, 0x06, 0x01, 0x00, 0x04, 0x0b, 0x08, 0x00, 0x09, 0x00, 0x00, 0x00
        /*0020*/ 	.byte	0x00, 0x00, 0x00, 0x00


//--------------------- .nv.info._Z17calculoComplicado9Datos_SOA --------------------------
	.section	.nv.info._Z17calculoComplicado9Datos_SOA,"",@"SHT_CUDA_INFO"
	.sectionflags	@""
	.align	4


	//----- nvinfo : EIATTR_CUDA_API_VERSION
	.align		4
        /*0000*/ 	.byte	0x04, 0x37
        /*0002*/ 	.short	(.L_7 - .L_6)
.L_6:
        /*0004*/ 	.word	0x00000082


	//----- nvinfo : EIATTR_KPARAM_INFO
	.align		4
.L_7:
        /*0008*/ 	.byte	0x04, 0x17
        /*000a*/ 	.short	(.L_9 - .L_8)
.L_8:
        /*000c*/ 	.word	0x00000000
        /*0010*/ 	.short	0x0000
        /*0012*/ 	.short	0x0000
        /*0014*/ 	.byte	0x00, 0xf0, 0x01, 0x01


	//----- nvinfo : EIATTR_SPARSE_MMA_MASK
	.align		4
.L_9:
        /*0018*/ 	.byte	0x03, 0x50
        /*001a*/ 	.short	0x0000


	//----- nvinfo : EIATTR_MAXREG_COUNT
	.align		4
        /*001c*/ 	.byte	0x03, 0x1b
        /*001e*/ 	.short	0x00ff


	//----- nvinfo : EIATTR_MERCURY_ISA_VERSION
	.align		4
        /*0020*/ 	.byte	0x03, 0x5f
        /*0022*/ 	.short	0x0101


	//----- nvinfo : EIATTR_VRC_CTA_INIT_COUNT
	.align		4
        /*0024*/ 	.byte	0x02, 0x4a
	.zero		1
	.zero		1


	//----- nvinfo : EIATTR_EXIT_INSTR_OFFSETS
	.align		4
        /*0028*/ 	.byte	0x04, 0x1c
        /*002a*/ 	.short	(.L_11 - .L_10)


	//   ....[0]....
.L_10:
        /*002c*/ 	.word	0x00000510


	//----- nvinfo : EIATTR_CBANK_PARAM_SIZE
	.align		4
.L_11:
        /*0030*/ 	.byte	0x03, 0x19
        /*0032*/ 	.short	0x0040


	//----- nvinfo : EIATTR_PARAM_CBANK
	.align		4
        /*0034*/ 	.byte	0x04, 0x0a
        /*0036*/ 	.short	(.L_13 - .L_12)
	.align		4
.L_12:
        /*0038*/ 	.word	index@(.nv.constant0._Z17calculoComplicado9Datos_SOA)
        /*003c*/ 	.short	0x0380
        /*003e*/ 	.short	0x0040


	//----- nvinfo : EIATTR_SW_WAR
	.align		4
.L_13:
        /*0040*/ 	.byte	0x04, 0x36
        /*0042*/ 	.short	(.L_15 - .L_14)
.L_14:
        /*0044*/ 	.word	0x00000008
.L_15:


//--------------------- .nv.callgraph             --------------------------
	.section	.nv.callgraph,"",@"SHT_CUDA_CALLGRAPH"
	.align	4
	.sectionentsize	8
	.align		4
        /*0000*/ 	.word	0x00000000
	.align		4
        /*0004*/ 	.word	0xffffffff
	.align		4
        /*0008*/ 	.word	0x00000000
	.align		4
        /*000c*/ 	.word	0xfffffffe
	.align		4
        /*0010*/ 	.word	0x00000000
	.align		4
        /*0014*/ 	.word	0xfffffffd
	.align		4
        /*0018*/ 	.word	0x00000000
	.align		4
        /*001c*/ 	.word	0xfffffffc


//--------------------- .text._Z17calculoComplicado9Datos_SOA --------------------------
	.section	.text._Z17calculoComplicado9Datos_SOA,"ax",@progbits
	.align	128
        .global         _Z17calculoComplicado9Datos_SOA
        .type           _Z17calculoComplicado9Datos_SOA,@function
        .size           _Z17calculoComplicado9Datos_SOA,(.L_x_1 - _Z17calculoComplicado9Datos_SOA)
        .other          _Z17calculoComplicado9Datos_SOA,@"STO_CUDA_ENTRY STV_DEFAULT"
_Z17calculoComplicado9Datos_SOA:
.text._Z17calculoComplicado9Datos_SOA:
[----:B------:R-:W-:Y:S01]  /*0000*/  LDC R1, c[0x0][0x37c] ;  /* 0x0000df00ff017b82 */ /* 0x000fe20000000800 */
[----:B------:R-:W0:Y:S07]  /*0010*/  S2R R3, SR_TID.X ;  /* 0x0000000000037919 */ /* 0x000e2e0000002100 */
[----:B------:R-:W0:Y:S01]  /*0020*/  S2UR UR6, SR_CTAID.X ;  /* 0x00000000000679c3 */ /* 0x000e220000002500 */
[----:B------:R-:W1:Y:S07]  /*0030*/  LDCU.64 UR4, c[0x0][0x358] ;  /* 0x00006b00ff0477ac */ /* 0x000e6e0008000a00 */
[----:B------:R-:W0:Y:S08]  /*0040*/  LDC R0, c[0x0][0x360] ;  /* 0x0000d800ff007b82 */ /* 0x000e300000000800 */
[----:B------:R-:W2:Y:S08]  /*0050*/  LDC.64 R8, c[0x0][0x3a8] ;  /* 0x0000ea00ff087b82 */ /* 0x000eb00000000a00 */
[----:B------:R-:W3:Y:S01]  /*0060*/  LDC.64 R10, c[0x0][0x3b0] ;  /* 0x0000ec00ff0a7b82 */ /* 0x000ee20000000a00 */
[----:B0-----:R-:W-:-:S07]  /*0070*/  IMAD R0, R0, UR6, R3 ;  /* 0x0000000600007c24 */ /* 0x001fce000f8e0203 */
[----:B------:R-:W0:Y:S01]  /*0080*/  LDC.64 R4, c[0x0][0x380] ;  /* 0x0000e000ff047b82 */ /* 0x000e220000000a00 */
[----:B--2---:R-:W-:-:S07]  /*0090*/  IMAD.WIDE R8, R0, 0x4, R8 ;  /* 0x0000000400087825 */ /* 0x004fce00078e0208 */
[----:B------:R-:W2:Y:S01]  /*00a0*/  LDC.64 R6, c[0x0][0x388] ;  /* 0x0000e200ff067b82 */ /* 0x000ea20000000a00 */
[----:B-1----:R-:W4:Y:S01]  /*00b0*/  LDG.E R2, desc[UR4][R8.64] ;  /* 0x0000000408027981 */ /* 0x002f22000c1e1900 */
[----:B---3--:R-:W-:-:S06]  /*00c0*/  IMAD.WIDE R10, R0, 0x4, R10 ;  /* 0x00000004000a7825 */ /* 0x008fcc00078e020a */
[----:B------:R-:W1:Y:S01]  /*00d0*/  LDC.64 R14, c[0x0][0x390] ;  /* 0x0000e400ff0e7b82 */ /* 0x000e620000000a00 */
[----:B------:R-:W3:Y:S07]  /*00e0*/  LDG.E R3, desc[UR4][R10.64] ;  /* 0x000000040a037981 */ /* 0x000eee000c1e1900 */
[----:B------:R-:W5:Y:S08]  /*00f0*/  LDC.64 R12, c[0x0][0x3a0] ;  /* 0x0000e800ff0c7b82 */ /* 0x000f700000000a00 */
[----:B------:R-:W5:Y:S01]  /*0100*/  LDC.64 R16, c[0x0][0x398] ;  /* 0x0000e600ff107b82 */ /* 0x000f620000000a00 */
[----:B0-----:R-:W-:-:S04]  /*0110*/  IMAD.WIDE R4, R0, 0x4, R4 ;  /* 0x0000000400047825 */ /* 0x001fc800078e0204 */
[C---:B--2---:R-:W-:Y:S02]  /*0120*/  IMAD.WIDE R6, R0.reuse, 0x4, R6 ;  /* 0x0000000400067825 */ /* 0x044fe400078e0206 */
[----:B------:R-:W2:Y:S02]  /*0130*/  LDG.E R4, desc[UR4][R4.64] ;  /* 0x0000000404047981 */ /* 0x000ea4000c1e1900 */
[C---:B-1----:R-:W-:Y:S02]  /*0140*/  IMAD.WIDE R14, R0.reuse, 0x4, R14 ;  /* 0x00000004000e7825 */ /* 0x042fe400078e020e */
[----:B------:R-:W2:Y:S04]  /*0150*/  LDG.E R6, desc[UR4][R6.64] ;  /* 0x0000000406067981 */ /* 0x000ea8000c1e1900 */
[----:B------:R0:W2:Y:S01]  /*0160*/  LDG.E R9, desc[UR4][R14.64] ;  /* 0x000000040e097981 */ /* 0x0000a2000c1e1900 */
[----:B-----5:R-:W-:-:S06]  /*0170*/  IMAD.WIDE R12, R0, 0x4, R12 ;  /* 0x00000004000c7825 */ /* 0x020fcc00078e020c */
[----:B------:R1:W5:Y:S01]  /*0180*/  LDG.E R12, desc[UR4][R12.64] ;  /* 0x000000040c0c7981 */ /* 0x000362000c1e1900 */
[----:B------:R-:W-:-:S05]  /*0190*/  IMAD.WIDE R16, R0, 0x4, R16 ;  /* 0x0000000400107825 */ /* 0x000fca00078e0210 */
[----:B------:R-:W5:Y:S01]  /*01a0*/  LDG.E R11, desc[UR4][R16.64] ;  /* 0x00000004100b7981 */ /* 0x000f62000c1e1900 */
[----:B----4-:R-:W-:-:S04]  /*01b0*/  IABS R8, R2 ;  /* 0x0000000200087213 */ /* 0x010fc80000000000 */
[----:B------:R-:W4:Y:S01]  /*01c0*/  I2F.RP R18, R8 ;  /* 0x0000000800127306 */ /* 0x000f220000209400 */
[----:B---3--:R-:W-:-:S07]  /*01d0*/  IABS R10, R3 ;  /* 0x00000003000a7213 */ /* 0x008fce0000000000 */
[----:B0-----:R-:W0:Y:S08]  /*01e0*/  I2F.RP R14, R10 ;  /* 0x0000000a000e7306 */ /* 0x001e300000209400 */
[----:B----4-:R-:W3:Y:S08]  /*01f0*/  MUFU.RCP R18, R18 ;  /* 0x0000001200127308 */ /* 0x010ef00000001000 */
[----:B0-----:R-:W0:Y:S01]  /*0200*/  MUFU.RCP R14, R14 ;  /* 0x0000000e000e7308 */ /* 0x001e220000001000 */
[----:B---3--:R-:W-:-:S02]  /*0210*/  VIADD R7, R18, 0xffffffe ;  /* 0x0ffffffe12077836 */ /* 0x008fc40000000000 */
[----:B0-----:R-:W-:-:S05]  /*0220*/  VIADD R5, R14, 0xffffffe ;  /* 0x0ffffffe0e057836 */ /* 0x001fca0000000000 */
[----:B------:R-:W1:Y:S08]  /*0230*/  F2I.FTZ.U32.TRUNC.NTZ R7, R7 ;  /* 0x0000000700077305 */ /* 0x000e70000021f000 */
[----:B------:R-:W0:Y:S01]  /*0240*/  F2I.FTZ.U32.TRUNC.NTZ R5, R5 ;  /* 0x0000000500057305 */ /* 0x000e22000021f000 */
[----:B--2---:R-:W-:Y:S01]  /*0250*/  IADD3 R9, PT, PT, R6, R9, R4 ;  /* 0x0000000906097210 */ /* 0x004fe20007ffe004 */
[----:B------:R-:W-:Y:S01]  /*0260*/  HFMA2 R6, -RZ, RZ, 0, 0 ;  /* 0x00000000ff067431 */ /* 0x000fe200000001ff */
[----:B-1----:R-:W-:Y:S01]  /*0270*/  IADD3 R13, PT, PT, RZ, -R7, RZ ;  /* 0x80000007ff0d7210 */ /* 0x002fe20007ffe0ff */
[----:B------:R-:W-:-:S02]  /*0280*/  IMAD.MOV.U32 R4, RZ, RZ, RZ ;  /* 0x000000ffff047224 */ /* 0x000fc400078e00ff */
[----:B-----5:R-:W-:Y:S02]  /*0290*/  IMAD R12, R11, R12, RZ ;  /* 0x0000000c0b0c7224 */ /* 0x020fe400078e02ff */
[----:B0-----:R-:W-:Y:S02]  /*02a0*/  IMAD.MOV R15, RZ, RZ, -R5 ;  /* 0x000000ffff0f7224 */ /* 0x001fe400078e0a05 */
[----:B------:R-:W-:Y:S02]  /*02b0*/  IMAD R13, R13, R8, RZ ;  /* 0x000000080d0d7224 */ /* 0x000fe400078e02ff */
[----:B------:R-:W-:Y:S02]  /*02c0*/  IMAD R15, R15, R10, RZ ;  /* 0x0000000a0f0f7224 */ /* 0x000fe400078e02ff */
[----:B------:R-:W-:Y:S01]  /*02d0*/  IMAD.HI.U32 R6, R7, R13, R6 ;  /* 0x0000000d07067227 */ /* 0x000fe200078e0006 */
[----:B------:R-:W-:-:S03]  /*02e0*/  IABS R7, R2 ;  /* 0x0000000200077213 */ /* 0x000fc60000000000 */
[----:B------:R-:W-:Y:S01]  /*02f0*/  IMAD.HI.U32 R4, R5, R15, R4 ;  /* 0x0000000f05047227 */ /* 0x000fe200078e0004 */
[----:B------:R-:W-:Y:S02]  /*0300*/  IABS R5, R9 ;  /* 0x0000000900057213 */ /* 0x000fe40000000000 */
[----:B------:R-:W-:Y:S02]  /*0310*/  IABS R14, R3 ;  /* 0x00000003000e7213 */ /* 0x000fe40000000000 */
[----:B------:R-:W-:Y:S01]  /*0320*/  IABS R13, R12 ;  /* 0x0000000c000d7213 */ /* 0x000fe20000000000 */
[----:B------:R-:W-:Y:S01]  /*0330*/  IMAD.HI.U32 R6, R6, R5, RZ ;  /* 0x0000000506067227 */ /* 0x000fe200078e00ff */
[----:B------:R-:W-:-:S03]  /*0340*/  IADD3 R11, PT, PT, RZ, -R7, RZ ;  /* 0x80000007ff0b7210 */ /* 0x000fc60007ffe0ff */
[----:B------:R-:W-:Y:S02]  /*0350*/  IMAD.MOV R14, RZ, RZ, -R14 ;  /* 0x000000ffff0e7224 */ /* 0x000fe400078e0a0e */
[----:B------:R-:W-:-:S04]  /*0360*/  IMAD.HI.U32 R7, R4, R13, RZ ;  /* 0x0000000d04077227 */ /* 0x000fc800078e00ff */
[----:B------:R-:W-:Y:S02]  /*0370*/  IMAD R5, R6, R11, R5 ;  /* 0x0000000b06057224 */ /* 0x000fe400078e0205 */
[----:B------:R-:W-:-:S03]  /*0380*/  IMAD R11, R7, R14, R13 ;  /* 0x0000000e070b7224 */ /* 0x000fc600078e020d */
[----:B------:R-:W-:Y:S02]  /*0390*/  ISETP.GT.U32.AND P4, PT, R8, R5, PT ;  /* 0x000000050800720c */ /* 0x000fe40003f84070 */
[----:B------:R-:W-:Y:S02]  /*03a0*/  ISETP.GT.U32.AND P5, PT, R10, R11, PT ;  /* 0x0000000b0a00720c */ /* 0x000fe40003fa4070 */
[----:B------:R-:W-:Y:S02]  /*03b0*/  LOP3.LUT R9, R9, R2, RZ, 0x3c, !PT ;  /* 0x0000000209097212 */ /* 0x000fe400078e3cff */
[----:B------:R-:W-:-:S07]  /*03c0*/  LOP3.LUT R12, R12, R3, RZ, 0x3c, !PT ;  /* 0x000000030c0c7212 */ /* 0x000fce00078e3cff */
[-C--:B------:R-:W-:Y:S02]  /*03d0*/  @!P4 IADD3 R5, PT, PT, R5, -R8.reuse, RZ ;  /* 0x800000080505c210 */ /* 0x080fe40007ffe0ff */
[----:B------:R-:W-:Y:S02]  /*03e0*/  @!P5 IMAD.IADD R11, R11, 0x1, -R10 ;  /* 0x000000010b0bd824 */ /* 0x000fe400078e0a0a */
[----:B------:R-:W-:Y:S02]  /*03f0*/  ISETP.GE.U32.AND P0, PT, R5, R8, PT ;  /* 0x000000080500720c */ /* 0x000fe40003f06070 */
[----:B------:R-:W0:Y:S01]  /*0400*/  LDC.64 R4, c[0x0][0x3b8] ;  /* 0x0000ee00ff047b82 */ /* 0x000e220000000a00 */
[----:B------:R-:W-:Y:S01]  /*0410*/  ISETP.GE.U32.AND P1, PT, R11, R10, PT ;  /* 0x0000000a0b00720c */ /* 0x000fe20003f26070 */
[----:B------:R-:W-:Y:S01]  /*0420*/  @!P5 VIADD R7, R7, 0x1 ;  /* 0x000000010707d836 */ /* 0x000fe20000000000 */
[----:B------:R-:W-:Y:S02]  /*0430*/  ISETP.GE.AND P2, PT, R9, RZ, PT ;  /* 0x000000ff0900720c */ /* 0x000fe40003f46270 */
[----:B------:R-:W-:-:S02]  /*0440*/  ISETP.GE.AND P3, PT, R12, RZ, PT ;  /* 0x000000ff0c00720c */ /* 0x000fc40003f66270 */
[----:B------:R-:W-:Y:S02]  /*0450*/  @!P4 IADD3 R6, PT, PT, R6, 0x1, RZ ;  /* 0x000000010606c810 */ /* 0x000fe40007ffe0ff */
[----:B------:R-:W-:Y:S02]  /*0460*/  ISETP.NE.AND P4, PT, R2, RZ, PT ;  /* 0x000000ff0200720c */ /* 0x000fe40003f85270 */
[----:B------:R-:W-:Y:S02]  /*0470*/  ISETP.NE.AND P5, PT, R3, RZ, PT ;  /* 0x000000ff0300720c */ /* 0x000fe40003fa5270 */
[----:B------:R-:W-:Y:S01]  /*0480*/  @P0 IADD3 R6, PT, PT, R6, 0x1, RZ ;  /* 0x0000000106060810 */ /* 0x000fe20007ffe0ff */
[----:B------:R-:W-:-:S03]  /*0490*/  @P1 VIADD R7, R7, 0x1 ;  /* 0x0000000107071836 */ /* 0x000fc60000000000 */
[----:B------:R-:W-:Y:S02]  /*04a0*/  @!P2 IADD3 R6, PT, PT, -R6, RZ, RZ ;  /* 0x000000ff0606a210 */ /* 0x000fe40007ffe1ff */
[----:B------:R-:W-:-:S03]  /*04b0*/  @!P3 IADD3 R7, PT, PT, -R7, RZ, RZ ;  /* 0x000000ff0707b210 */ /* 0x000fc60007ffe1ff */
[----:B------:R-:W-:Y:S02]  /*04c0*/  @!P4 LOP3.LUT R6, RZ, R2, RZ, 0x33, !PT ;  /* 0x00000002ff06c212 */ /* 0x000fe400078e33ff */
[----:B------:R-:W-:Y:S01]  /*04d0*/  @!P5 LOP3.LUT R7, RZ, R3, RZ, 0x33, !PT ;  /* 0x00000003ff07d212 */ /* 0x000fe200078e33ff */
[----:B0-----:R-:W-:-:S04]  /*04e0*/  IMAD.WIDE R2, R0, 0x4, R4 ;  /* 0x0000000400027825 */ /* 0x001fc800078e0204 */
[----:B------:R-:W-:-:S05]  /*04f0*/  IMAD R7, R6, R7, RZ ;  /* 0x0000000706077224 */ /* 0x000fca00078e02ff */
[----:B------:R-:W-:Y:S01]  /*0500*/  STG.E desc[UR4][R2.64], R7 ;  /* 0x0000000702007986 */ /* 0x000fe2000c101904 */
[----:B------:R-:W-:Y:S05]  /*0510*/  EXIT ;  /* 0x000000000000794d */ /* 0x000fea0003800000 */
.L_x_0:
[----:B------:R-:W-:-:S00]  /*0520*/  BRA `(.L_x_0) ;  /* 0xfffffffc00fc7947 */ /* 0x000fc0000383ffff */
[----:B------:R-:W-:-:S00]  /*0530*/  NOP ;  /* 0x0000000000007918 */ /* 0x000fc00000000000 */
        /* <DEDUP_REMOVED lines=12> */
.L_x_1:


//--------------------- .nv.shared.reserved.0     --------------------------
	.section	.nv.shared.reserved.0,"aw",@nobits
	.weak		__nv_reservedSMEM_offset_0_alias
	.size		__nv_reservedSMEM_offset_0_alias, 0, 64
	.other		__nv_reservedSMEM_offset_0_alias,@"STO_CUDA_RESERVED_SHARED STV_DEFAULT"
__nv_reservedSMEM_offset_0_alias:
	.zero		0
	.zero		64


//--------------------- .nv.constant0._Z17calculoComplicado9Datos_SOA --------------------------
	.section	.nv.constant0._Z17calculoComplicado9Datos_SOA,"a",@progbits
	.sectionflags	@""
	.align	4
.nv.constant0._Z17calculoComplicado9Datos_SOA:
	.zero		960


//--------------------- SYMBOLS --------------------------

	.type		.nv.reservedSmem.offset0,@object
	.size		.nv.reservedSmem.offset0,0x4
